//
// Generated by NVIDIA NVVM Compiler
//
// Compiler Build ID: CL-36424714
// Cuda compilation tools, release 13.0, V13.0.88
// Based on NVVM 20.0.0
//

.version 9.0
.target sm_100
.address_size 64

	// .globl	_Z7gpu_macPiS_S_i

.visible .entry _Z7gpu_macPiS_S_i(
	.param .u64 .ptr .align 1 _Z7gpu_macPiS_S_i_param_0,
	.param .u64 .ptr .align 1 _Z7gpu_macPiS_S_i_param_1,
	.param .u64 .ptr .align 1 _Z7gpu_macPiS_S_i_param_2,
	.param .u32 _Z7gpu_macPiS_S_i_param_3
)
{
	.reg .pred 	%p<2>;
	.reg .b32 	%r<26>;
	.reg .b64 	%rd<13>;

	ld.param.u64 	%rd1, [_Z7gpu_macPiS_S_i_param_0];
	ld.param.u64 	%rd2, [_Z7gpu_macPiS_S_i_param_1];
	ld.param.u64 	%rd3, [_Z7gpu_macPiS_S_i_param_2];
	ld.param.u32 	%r5, [_Z7gpu_macPiS_S_i_param_3];
	mov.u32 	%r6, %tid.x;
	mov.u32 	%r7, %ctaid.x;
	mov.u32 	%r8, %ntid.x;
	mad.lo.s32 	%r1, %r7, %r8, %r6;
	mov.u32 	%r9, %tid.y;
	mov.u32 	%r10, %ctaid.y;
	mov.u32 	%r11, %ntid.y;
	mad.lo.s32 	%r12, %r10, %r11, %r9;
	mov.u32 	%r13, %tid.z;
	mov.u32 	%r14, %ctaid.z;
	mov.u32 	%r15, %ntid.z;
	mad.lo.s32 	%r3, %r14, %r15, %r13;
	max.s32 	%r16, %r1, %r12;
	max.s32 	%r17, %r3, %r16;
	setp.ge.s32 	%p1, %r17, %r5;
	@%p1 bra 	$L__BB0_2;
	cvta.to.global.u64 	%rd4, %rd1;
	cvta.to.global.u64 	%rd5, %rd2;
	cvta.to.global.u64 	%rd6, %rd3;
	mul.lo.s32 	%r18, %r5, %r1;
	add.s32 	%r19, %r18, %r3;
	mul.wide.s32 	%rd7, %r19, 4;
	add.s64 	%rd8, %rd4, %rd7;
	ld.global.u32 	%r20, [%rd8];
	mad.lo.s32 	%r21, %r5, %r3, %r12;
	mul.wide.u32 	%rd9, %r21, 4;
	add.s64 	%rd10, %rd5, %rd9;
	ld.global.u32 	%r22, [%rd10];
	mul.lo.s32 	%r23, %r22, %r20;
	add.s32 	%r24, %r18, %r12;
	mul.wide.s32 	%rd11, %r24, 4;
	add.s64 	%rd12, %rd6, %rd11;
	atom.global.add.u32 	%r25, [%rd12], %r23;
$L__BB0_2:
	ret;

}


// ===== COMPILED SASS (sm_100) =====

	.target	sm_100

	.elftype	@"ET_EXEC"


//--------------------- .note.nv.tkinfo           --------------------------
	.section	.note.nv.tkinfo,"",@"SHT_NOTE"
	.sectionflags	@"SHF_NOTE_NV_TKINFO"
	.tkinfo
        /*0018*/ 	.word	0x00000002
        /*0030*/ 	.string	""
        /*0030*/ 	.string	"ptxas"
        /*0030*/ 	.string	"Cuda compilation tools, release 13.0, V13.0.88"
        /*0030*/ 	.string	"Build cuda_13.0.r13.0/compiler.36424714_0"
        /*0030*/ 	.string	"-arch sm_100 -m 64 "



//--------------------- .note.nv.cuinfo           --------------------------
	.section	.note.nv.cuinfo,"",@"SHT_NOTE"
	.sectionflags	@"SHF_NOTE_NV_CUINFO"
        /*0018*/ 	.short	0x0002
        /*001a*/ 	.short	0x0064
        /*001c*/ 	.short	0x0082
	.zero		2


//--------------------- .nv.info                  --------------------------
	.section	.nv.info,"",@"SHT_CUDA_INFO"
	.align	4


	//----- nvinfo : EIATTR_REGCOUNT
	.align		4
        /*0000*/ 	.byte	0x04, 0x2f
        /*0002*/ 	.short	(.L_1 - .L_0)
	.align		4
.L_0:
        /*0004*/ 	.word	index@(_Z7gpu_macPiS_S_i)
        /*0008*/ 	.word	0x0000000e


	//----- nvinfo : EIATTR_FRAME_SIZE
	.align		4
.L_1:
        /*000c*/ 	.byte	0x04, 0x11
        /*000e*/ 	.short	(.L_3 - .L_2)
	.align		4
.L_2:
        /*0010*/ 	.word	index@(_Z7gpu_macPiS_S_i)
        /*0014*/ 	.word	0x00000000


	//----- nvinfo : EIATTR_MIN_STACK_SIZE
	.align		4
.L_3:
        /*0018*/ 	.byte	0x04, 0x12
        /*001a*/ 	.short	(.L_5 - .L_4)
	.align		4
.L_4:
        /*001c*/ 	.word	index@(_Z7gpu_macPiS_S_i)
        /*0020*/ 	.word	0x00000000
.L_5:


//--------------------- .nv.compat                --------------------------
	.section	.nv.compat,"",@"SHT_CUDA_COMPAT_INFO"
	.align	4
        /*0000*/ 	.byte	0x02, 0x09, 0x00, 0x00, 0x02, 0x02, 0x01, 0x00, 0x02, 0x05, 0x05, 0x00, 0x03, 0x07, 0x01, 0x01
        /*0010*/ 	.byte	0x02, 0x03, 0x00, 0x00, 0x02, 0x06, 0x01, 0x00, 0x04, 0x0b, 0x08, 0x00, 0x09, 0x00, 0x00, 0x00
        /*0020*/ 	.byte	0x00, 0x00, 0x00, 0x00


//--------------------- .nv.info._Z7gpu_macPiS_S_i --------------------------
	.section	.nv.info._Z7gpu_macPiS_S_i,"",@"SHT_CUDA_INFO"
	.sectionflags	@""
	.align	4


	//----- nvinfo : EIATTR_CUDA_API_VERSION
	.align		4
        /*0000*/ 	.byte	0x04, 0x37
        /*0002*/ 	.short	(.L_7 - .L_6)
.L_6:
        /*0004*/ 	.word	0x00000082


	//----- nvinfo : EIATTR_KPARAM_INFO
	.align		4
.L_7:
        /*0008*/ 	.byte	0x04, 0x17
        /*000a*/ 	.short	(.L_9 - .L_8)
.L_8:
        /*000c*/ 	.word	0x00000000
        /*0010*/ 	.short	0x0003
        /*0012*/ 	.short	0x0018
        /*0014*/ 	.byte	0x00, 0xf0, 0x11, 0x00


	//----- nvinfo : EIATTR_KPARAM_INFO
	.align		4
.L_9:
        /*0018*/ 	.byte	0x04, 0x17
        /*001a*/ 	.short	(.L_11 - .L_10)
.L_10:
        /*001c*/ 	.word	0x00000000
        /*0020*/ 	.short	0x0002
        /*0022*/ 	.short	0x0010
        /*0024*/ 	.byte	0x00, 0xf5, 0x21, 0x00


	//----- nvinfo : EIATTR_KPARAM_INFO
	.align		4
.L_11:
        /*0028*/ 	.byte	0x04, 0x17
        /*002a*/ 	.short	(.L_13 - .L_12)
.L_12:
        /*002c*/ 	.word	0x00000000
        /*0030*/ 	.short	0x0001
        /*0032*/ 	.short	0x0008
        /*0034*/ 	.byte	0x00, 0xf5, 0x21, 0x00


	//----- nvinfo : EIATTR_KPARAM_INFO
	.align		4
.L_13:
        /*0038*/ 	.byte	0x04, 0x17
        /*003a*/ 	.short	(.L_15 - .L_14)
.L_14:
        /*003c*/ 	.word	0x00000000
        /*0040*/ 	.short	0x0000
        /*0042*/ 	.short	0x0000
        /*0044*/ 	.byte	0x00, 0xf5, 0x21, 0x00


	//----- nvinfo : EIATTR_SPARSE_MMA_MASK
	.align		4
.L_15:
        /*0048*/ 	.byte	0x03, 0x50
        /*004a*/ 	.short	0x0000


	//----- nvinfo : EIATTR_MAXREG_COUNT
	.align		4
        /*004c*/ 	.byte	0x03, 0x1b
        /*004e*/ 	.short	0x00ff


	//----- nvinfo : EIATTR_MERCURY_ISA_VERSION
	.align		4
        /*0050*/ 	.byte	0x03, 0x5f
        /*0052*/ 	.short	0x0101


	//----- nvinfo : EIATTR_VRC_CTA_INIT_COUNT
	.align		4
        /*0054*/ 	.byte	0x02, 0x4a
	.zero		1
	.zero		1


	//----- nvinfo : EIATTR_EXIT_INSTR_OFFSETS
	.align		4
        /*0058*/ 	.byte	0x04, 0x1c
        /*005a*/ 	.short	(.L_17 - .L_16)


	//   ....[0]....
.L_16:
        /*005c*/ 	.word	0x00000100


	//   ....[1]....
        /*0060*/ 	.word	0x000001f0


	//----- nvinfo : EIATTR_CBANK_PARAM_SIZE
	.align		4
.L_17:
        /*0064*/ 	.byte	0x03, 0x19
        /*0066*/ 	.short	0x001c


	//----- nvinfo : EIATTR_PARAM_CBANK
	.align		4
        /*0068*/ 	.byte	0x04, 0x0a
        /*006a*/ 	.short	(.L_19 - .L_18)
	.align		4
.L_18:
        /*006c*/ 	.word	index@(.nv.constant0._Z7gpu_macPiS_S_i)
        /*0070*/ 	.short	0x0380
        /*0072*/ 	.short	0x001c


	//----- nvinfo : EIATTR_SW_WAR
	.align		4
.L_19:
        /*0074*/ 	.byte	0x04, 0x36
        /*0076*/ 	.short	(.L_21 - .L_20)
.L_20:
        /*0078*/ 	.word	0x00000008
.L_21:


//--------------------- .nv.callgraph             --------------------------
	.section	.nv.callgraph,"",@"SHT_CUDA_CALLGRAPH"
	.align	4
	.sectionentsize	8
	.align		4
        /*0000*/ 	.word	0x00000000
	.align		4
        /*0004*/ 	.word	0xffffffff
	.align		4
        /*0008*/ 	.word	0x00000000
	.align		4
        /*000c*/ 	.word	0xfffffffe
	.align		4
        /*0010*/ 	.word	0x00000000
	.align		4
        /*0014*/ 	.word	0xfffffffd
	.align		4
        /*0018*/ 	.word	0x00000000
	.align		4
        /*001c*/ 	.word	0xfffffffc


//--------------------- .text._Z7gpu_macPiS_S_i   --------------------------
	.section	.text._Z7gpu_macPiS_S_i,"ax",@progbits
	.align	128
        .global         _Z7gpu_macPiS_S_i
        .type           _Z7gpu_macPiS_S_i,@function
        .size           _Z7gpu_macPiS_S_i,(.L_x_1 - _Z7gpu_macPiS_S_i)
        .other          _Z7gpu_macPiS_S_i,@"STO_CUDA_ENTRY STV_DEFAULT"
_Z7gpu_macPiS_S_i:
.text._Z7gpu_macPiS_S_i:
[----:B------:R-:W-:Y:S01]  /*0000*/  LDC R1, c[0x0][0x37c] ;  /* 0x0000df00ff017b82 */ /* 0x000fe20000000800 */
[----:B------:R-:W0:Y:S07]  /*0010*/  S2R R0, SR_TID.X ;  /* 0x0000000000007919 */ /* 0x000e2e0000002100 */
[----:B------:R-:W0:Y:S01]  /*0020*/  LDC R3, c[0x0][0x360] ;  /* 0x0000d800ff037b82 */ /* 0x000e220000000800 */
[----:B------:R-:W1:Y:S01]  /*0030*/  LDCU UR7, c[0x0][0x398] ;  /* 0x00007300ff0777ac */ /* 0x000e620008000800 */
[----:B------:R-:W2:Y:S01]  /*0040*/  S2R R9, SR_TID.Y ;  /* 0x0000000000097919 */ /* 0x000ea20000002200 */
[----:B------:R-:W3:Y:S05]  /*0050*/  S2R R6, SR_TID.Z ;  /* 0x0000000000067919 */ /* 0x000eea0000002300 */
[----:B------:R-:W2:Y:S08]  /*0060*/  LDC R2, c[0x0][0x364] ;  /* 0x0000d900ff027b82 */ /* 0x000eb00000000800 */
[----:B------:R-:W0:Y:S08]  /*0070*/  S2UR UR4, SR_CTAID.X ;  /* 0x00000000000479c3 */ /* 0x000e300000002500 */
[----:B------:R-:W2:Y:S08]  /*0080*/  S2UR UR5, SR_CTAID.Y ;  /* 0x00000000000579c3 */ /* 0x000eb00000002600 */
[----:B------:R-:W3:Y:S08]  /*0090*/  S2UR UR6, SR_CTAID.Z ;  /* 0x00000000000679c3 */ /* 0x000ef00000002700 */
[----:B------:R-:W3:Y:S01]  /*00a0*/  LDC R5, c[0x0][0x368] ;  /* 0x0000da00ff057b82 */ /* 0x000ee20000000800 */
[----:B0-----:R-:W-:-:S02]  /*00b0*/  IMAD R0, R3, UR4, R0 ;  /* 0x0000000403007c24 */ /* 0x001fc4000f8e0200 */
[----:B--2---:R-:W-:Y:S02]  /*00c0*/  IMAD R9, R2, UR5, R9 ;  /* 0x0000000502097c24 */ /* 0x004fe4000f8e0209 */
[----:B---3--:R-:W-:-:S05]  /*00d0*/  IMAD R6, R5, UR6, R6 ;  /* 0x0000000605067c24 */ /* 0x008fca000f8e0206 */
[----:B------:R-:W-:-:S04]  /*00e0*/  VIMNMX3 R2, R0, R9, R6, !PT ;  /* 0x000000090002720f */ /* 0x000fc80007800106 */
[----:B-1----:R-:W-:-:S13]  /*00f0*/  ISETP.GE.AND P0, PT, R2, UR7, PT ;  /* 0x0000000702007c0c */ /* 0x002fda000bf06270 */
[----:B------:R-:W-:Y:S05]  /*0100*/  @P0 EXIT ;  /* 0x000000000000094d */ /* 0x000fea0003800000 */
[----:B------:R-:W0:Y:S01]  /*0110*/  LDC.64 R2, c[0x0][0x380] ;  /* 0x0000e000ff027b82 */ /* 0x000e220000000a00 */
[----:B------:R-:W1:Y:S01]  /*0120*/  LDCU.64 UR4, c[0x0][0x358] ;  /* 0x00006b00ff0477ac */ /* 0x000e620008000a00 */
[----:B------:R-:W-:Y:S02]  /*0130*/  IMAD R7, R0, UR7, R6 ;  /* 0x0000000700077c24 */ /* 0x000fe4000f8e0206 */
[----:B------:R-:W-:-:S04]  /*0140*/  IMAD R11, R6, UR7, R9 ;  /* 0x00000007060b7c24 */ /* 0x000fc8000f8e0209 */
[----:B------:R-:W2:Y:S01]  /*0150*/  LDC.64 R4, c[0x0][0x388] ;  /* 0x0000e200ff047b82 */ /* 0x000ea20000000a00 */
[----:B0-----:R-:W-:-:S07]  /*0160*/  IMAD.WIDE R2, R7, 0x4, R2 ;  /* 0x0000000407027825 */ /* 0x001fce00078e0202 */
[----:B------:R-:W0:Y:S01]  /*0170*/  LDC.64 R6, c[0x0][0x390] ;  /* 0x0000e400ff067b82 */ /* 0x000e220000000a00 */
[----:B-1----:R-:W3:Y:S01]  /*0180*/  LDG.E R2, desc[UR4][R2.64] ;  /* 0x0000000402027981 */ /* 0x002ee2000c1e1900 */
[----:B--2---:R-:W-:-:S06]  /*0190*/  IMAD.WIDE.U32 R4, R11, 0x4, R4 ;  /* 0x000000040b047825 */ /* 0x004fcc00078e0004 */
[----:B------:R-:W3:Y:S01]  /*01a0*/  LDG.E R5, desc[UR4][R4.64] ;  /* 0x0000000404057981 */ /* 0x000ee2000c1e1900 */
[----:B------:R-:W-:-:S04]  /*01b0*/  IMAD R9, R0, UR7, R9 ;  /* 0x0000000700097c24 */ /* 0x000fc8000f8e0209 */
[----:B0-----:R-:W-:-:S04]  /*01c0*/  IMAD.WIDE R6, R9, 0x4, R6 ;  /* 0x0000000409067825 */ /* 0x001fc800078e0206 */
[----:B---3--:R-:W-:-:S05]  /*01d0*/  IMAD R9, R2, R5, RZ ;  /* 0x0000000502097224 */ /* 0x008fca00078e02ff */
[----:B------:R-:W-:Y:S01]  /*01e0*/  REDG.E.ADD.STRONG.GPU desc[UR4][R6.64], R9 ;  /* 0x000000090600798e */ /* 0x000fe2000c12e104 */
[----:B------:R-:W-:Y:S05]  /*01f0*/  EXIT ;  /* 0x000000000000794d */ /* 0x000fea0003800000 */
.L_x_0:
[----:B------:R-:W-:-:S00]  /*0200*/  BRA `(.L_x_0) ;  /* 0xfffffffc00fc7947 */ /* 0x000fc0000383ffff */
[----:B------:R-:W-:-:S00]  /*0210*/  NOP ;  /* 0x0000000000007918 */ /* 0x000fc00000000000 */
        /* <DEDUP_REMOVED lines=14> */
.L_x_1:


//--------------------- .nv.shared.reserved.0     --------------------------
	.section	.nv.shared.reserved.0,"aw",@nobits
	.weak		__nv_reservedSMEM_offset_0_alias
	.size		__nv_reservedSMEM_offset_0_alias, 0, 64
	.other		__nv_reservedSMEM_offset_0_alias,@"STO_CUDA_RESERVED_SHARED STV_DEFAULT"
__nv_reservedSMEM_offset_0_alias:
	.zero		0
	.zero		64


//--------------------- .nv.constant0._Z7gpu_macPiS_S_i --------------------------
	.section	.nv.constant0._Z7gpu_macPiS_S_i,"a",@progbits
	.sectionflags	@""
	.align	4
.nv.constant0._Z7gpu_macPiS_S_i:
	.zero		924


//--------------------- SYMBOLS --------------------------

	.type		.nv.reservedSmem.offset0,@object
	.size		.nv.reservedSmem.offset0,0x4
